//
// Generated by NVIDIA NVVM Compiler
//
// Compiler Build ID: CL-36424714
// Cuda compilation tools, release 13.0, V13.0.88
// Based on NVVM 20.0.0
//

.version 9.0
.target sm_100
.address_size 64

	// .globl	_Z9vectorAddPiS_S_

.visible .entry _Z9vectorAddPiS_S_(
	.param .u64 .ptr .align 1 _Z9vectorAddPiS_S__param_0,
	.param .u64 .ptr .align 1 _Z9vectorAddPiS_S__param_1,
	.param .u64 .ptr .align 1 _Z9vectorAddPiS_S__param_2
)
{
	.reg .pred 	%p<2>;
	.reg .b32 	%r<8>;
	.reg .b64 	%rd<11>;

	ld.param.u64 	%rd1, [_Z9vectorAddPiS_S__param_0];
	ld.param.u64 	%rd2, [_Z9vectorAddPiS_S__param_1];
	ld.param.u64 	%rd3, [_Z9vectorAddPiS_S__param_2];
	mov.u32 	%r2, %ctaid.x;
	mov.u32 	%r3, %ntid.x;
	mov.u32 	%r4, %tid.x;
	mad.lo.s32 	%r1, %r2, %r3, %r4;
	setp.gt.s32 	%p1, %r1, 31;
	@%p1 bra 	$L__BB0_2;
	cvta.to.global.u64 	%rd4, %rd1;
	cvta.to.global.u64 	%rd5, %rd2;
	cvta.to.global.u64 	%rd6, %rd3;
	mul.wide.s32 	%rd7, %r1, 4;
	add.s64 	%rd8, %rd4, %rd7;
	ld.global.u32 	%r5, [%rd8];
	add.s64 	%rd9, %rd5, %rd7;
	ld.global.u32 	%r6, [%rd9];
	add.s32 	%r7, %r6, %r5;
	add.s64 	%rd10, %rd6, %rd7;
	st.global.u32 	[%rd10], %r7;
$L__BB0_2:
	ret;

}


// ===== COMPILED SASS (sm_100) =====

	.target	sm_100

	.elftype	@"ET_EXEC"


//--------------------- .note.nv.tkinfo           --------------------------
	.section	.note.nv.tkinfo,"",@"SHT_NOTE"
	.sectionflags	@"SHF_NOTE_NV_TKINFO"
	.tkinfo
        /*0018*/ 	.word	0x00000002
        /*0030*/ 	.string	""
        /*0030*/ 	.string	"ptxas"
        /*0030*/ 	.string	"Cuda compilation tools, release 13.0, V13.0.88"
        /*0030*/ 	.string	"Build cuda_13.0.r13.0/compiler.36424714_0"
        /*0030*/ 	.string	"-arch sm_100 -m 64 "



//--------------------- .note.nv.cuinfo           --------------------------
	.section	.note.nv.cuinfo,"",@"SHT_NOTE"
	.sectionflags	@"SHF_NOTE_NV_CUINFO"
        /*0018*/ 	.short	0x0002
        /*001a*/ 	.short	0x0064
        /*001c*/ 	.short	0x0082
	.zero		2


//--------------------- .nv.info                  --------------------------
	.section	.nv.info,"",@"SHT_CUDA_INFO"
	.align	4


	//----- nvinfo : EIATTR_REGCOUNT
	.align		4
        /*0000*/ 	.byte	0x04, 0x2f
        /*0002*/ 	.short	(.L_1 - .L_0)
	.align		4
.L_0:
        /*0004*/ 	.word	index@(_Z9vectorAddPiS_S_)
        /*0008*/ 	.word	0x0000000c


	//----- nvinfo : EIATTR_FRAME_SIZE
	.align		4
.L_1:
        /*000c*/ 	.byte	0x04, 0x11
        /*000e*/ 	.short	(.L_3 - .L_2)
	.align		4
.L_2:
        /*0010*/ 	.word	index@(_Z9vectorAddPiS_S_)
        /*0014*/ 	.word	0x00000000


	//----- nvinfo : EIATTR_MIN_STACK_SIZE
	.align		4
.L_3:
        /*0018*/ 	.byte	0x04, 0x12
        /*001a*/ 	.short	(.L_5 - .L_4)
	.align		4
.L_4:
        /*001c*/ 	.word	index@(_Z9vectorAddPiS_S_)
        /*0020*/ 	.word	0x00000000
.L_5:


//--------------------- .nv.compat                --------------------------
	.section	.nv.compat,"",@"SHT_CUDA_COMPAT_INFO"
	.align	4
        /*0000*/ 	.byte	0x02, 0x09, 0x00, 0x00, 0x02, 0x02, 0x01, 0x00, 0x02, 0x05, 0x05, 0x00, 0x03, 0x07, 0x01, 0x01
        /*0010*/ 	.byte	0x02, 0x03, 0x00, 0x00, 0x02, 0x06, 0x01, 0x00, 0x04, 0x0b, 0x08, 0x00, 0x09, 0x00, 0x00, 0x00
        /*0020*/ 	.byte	0x00, 0x00, 0x00, 0x00


//--------------------- .nv.info._Z9vectorAddPiS_S_ --------------------------
	.section	.nv.info._Z9vectorAddPiS_S_,"",@"SHT_CUDA_INFO"
	.sectionflags	@""
	.align	4


	//----- nvinfo : EIATTR_CUDA_API_VERSION
	.align		4
        /*0000*/ 	.byte	0x04, 0x37
        /*0002*/ 	.short	(.L_7 - .L_6)
.L_6:
        /*0004*/ 	.word	0x00000082


	//----- nvinfo : EIATTR_KPARAM_INFO
	.align		4
.L_7:
        /*0008*/ 	.byte	0x04, 0x17
        /*000a*/ 	.short	(.L_9 - .L_8)
.L_8:
        /*000c*/ 	.word	0x00000000
        /*0010*/ 	.short	0x0002
        /*0012*/ 	.short	0x0010
        /*0014*/ 	.byte	0x00, 0xf5, 0x21, 0x00


	//----- nvinfo : EIATTR_KPARAM_INFO
	.align		4
.L_9:
        /*0018*/ 	.byte	0x04, 0x17
        /*001a*/ 	.short	(.L_11 - .L_10)
.L_10:
        /*001c*/ 	.word	0x00000000
        /*0020*/ 	.short	0x0001
        /*0022*/ 	.short	0x0008
        /*0024*/ 	.byte	0x00, 0xf5, 0x21, 0x00


	//----- nvinfo : EIATTR_KPARAM_INFO
	.align		4
.L_11:
        /*0028*/ 	.byte	0x04, 0x17
        /*002a*/ 	.short	(.L_13 - .L_12)
.L_12:
        /*002c*/ 	.word	0x00000000
        /*0030*/ 	.short	0x0000
        /*0032*/ 	.short	0x0000
        /*0034*/ 	.byte	0x00, 0xf5, 0x21, 0x00


	//----- nvinfo : EIATTR_SPARSE_MMA_MASK
	.align		4
.L_13:
        /*0038*/ 	.byte	0x03, 0x50
        /*003a*/ 	.short	0x0000


	//----- nvinfo : EIATTR_MAXREG_COUNT
	.align		4
        /*003c*/ 	.byte	0x03, 0x1b
        /*003e*/ 	.short	0x00ff


	//----- nvinfo : EIATTR_MERCURY_ISA_VERSION
	.align		4
        /*0040*/ 	.byte	0x03, 0x5f
        /*0042*/ 	.short	0x0101


	//----- nvinfo : EIATTR_VRC_CTA_INIT_COUNT
	.align		4
        /*0044*/ 	.byte	0x02, 0x4a
	.zero		1
	.zero		1


	//----- nvinfo : EIATTR_EXIT_INSTR_OFFSETS
	.align		4
        /*0048*/ 	.byte	0x04, 0x1c
        /*004a*/ 	.short	(.L_15 - .L_14)


	//   ....[0]....
.L_14:
        /*004c*/ 	.word	0x00000060


	//   ....[1]....
        /*0050*/ 	.word	0x00000120


	//----- nvinfo : EIATTR_CBANK_PARAM_SIZE
	.align		4
.L_15:
        /*0054*/ 	.byte	0x03, 0x19
        /*0056*/ 	.short	0x0018


	//----- nvinfo : EIATTR_PARAM_CBANK
	.align		4
        /*0058*/ 	.byte	0x04, 0x0a
        /*005a*/ 	.short	(.L_17 - .L_16)
	.align		4
.L_16:
        /*005c*/ 	.word	index@(.nv.constant0._Z9vectorAddPiS_S_)
        /*0060*/ 	.short	0x0380
        /*0062*/ 	.short	0x0018


	//----- nvinfo : EIATTR_SW_WAR
	.align		4
.L_17:
        /*0064*/ 	.byte	0x04, 0x36
        /*0066*/ 	.short	(.L_19 - .L_18)
.L_18:
        /*0068*/ 	.word	0x00000008
.L_19:


//--------------------- .nv.callgraph             --------------------------
	.section	.nv.callgraph,"",@"SHT_CUDA_CALLGRAPH"
	.align	4
	.sectionentsize	8
	.align		4
        /*0000*/ 	.word	0x00000000
	.align		4
        /*0004*/ 	.word	0xffffffff
	.align		4
        /*0008*/ 	.word	0x00000000
	.align		4
        /*000c*/ 	.word	0xfffffffe
	.align		4
        /*0010*/ 	.word	0x00000000
	.align		4
        /*0014*/ 	.word	0xfffffffd
	.align		4
        /*0018*/ 	.word	0x00000000
	.align		4
        /*001c*/ 	.word	0xfffffffc


//--------------------- .text._Z9vectorAddPiS_S_  --------------------------
	.section	.text._Z9vectorAddPiS_S_,"ax",@progbits
	.align	128
        .global         _Z9vectorAddPiS_S_
        .type           _Z9vectorAddPiS_S_,@function
        .size           _Z9vectorAddPiS_S_,(.L_x_1 - _Z9vectorAddPiS_S_)
        .other          _Z9vectorAddPiS_S_,@"STO_CUDA_ENTRY STV_DEFAULT"
_Z9vectorAddPiS_S_:
.text._Z9vectorAddPiS_S_:
[----:B------:R-:W-:Y:S01]  /*0000*/  LDC R1, c[0x0][0x37c] ;  /* 0x0000df00ff017b82 */ /* 0x000fe20000000800 */
[----:B------:R-:W0:Y:S07]  /*0010*/  S2R R0, SR_TID.X ;  /* 0x0000000000007919 */ /* 0x000e2e0000002100 */
[----:B------:R-:W0:Y:S08]  /*0020*/  S2UR UR4, SR_CTAID.X ;  /* 0x00000000000479c3 */ /* 0x000e300000002500 */
[----:B------:R-:W0:Y:S02]  /*0030*/  LDC R9, c[0x0][0x360] ;  /* 0x0000d800ff097b82 */ /* 0x000e240000000800 */
[----:B0-----:R-:W-:-:S05]  /*0040*/  IMAD R9, R9, UR4, R0 ;  /* 0x0000000409097c24 */ /* 0x001fca000f8e0200 */
[----:B------:R-:W-:-:S13]  /*0050*/  ISETP.GT.AND P0, PT, R9, 0x1f, PT ;  /* 0x0000001f0900780c */ /* 0x000fda0003f04270 */
[----:B------:R-:W-:Y:S05]  /*0060*/  @P0 EXIT ;  /* 0x000000000000094d */ /* 0x000fea0003800000 */
[----:B------:R-:W0:Y:S01]  /*0070*/  LDC.64 R2, c[0x0][0x380] ;  /* 0x0000e000ff027b82 */ /* 0x000e220000000a00 */
[----:B------:R-:W1:Y:S07]  /*0080*/  LDCU.64 UR4, c[0x0][0x358] ;  /* 0x00006b00ff0477ac */ /* 0x000e6e0008000a00 */
[----:B------:R-:W2:Y:S08]  /*0090*/  LDC.64 R4, c[0x0][0x388] ;  /* 0x0000e200ff047b82 */ /* 0x000eb00000000a00 */
[----:B------:R-:W3:Y:S01]  /*00a0*/  LDC.64 R6, c[0x0][0x390] ;  /* 0x0000e400ff067b82 */ /* 0x000ee20000000a00 */
[----:B0-----:R-:W-:-:S06]  /*00b0*/  IMAD.WIDE R2, R9, 0x4, R2 ;  /* 0x0000000409027825 */ /* 0x001fcc00078e0202 */
[----:B-1----:R-:W4:Y:S01]  /*00c0*/  LDG.E R2, desc[UR4][R2.64] ;  /* 0x0000000402027981 */ /* 0x002f22000c1e1900 */
[----:B--2---:R-:W-:-:S06]  /*00d0*/  IMAD.WIDE R4, R9, 0x4, R4 ;  /* 0x0000000409047825 */ /* 0x004fcc00078e0204 */
[----:B------:R-:W4:Y:S01]  /*00e0*/  LDG.E R5, desc[UR4][R4.64] ;  /* 0x0000000404057981 */ /* 0x000f22000c1e1900 */
[----:B---3--:R-:W-:Y:S01]  /*00f0*/  IMAD.WIDE R6, R9, 0x4, R6 ;  /* 0x0000000409067825 */ /* 0x008fe200078e0206 */
[----:B----4-:R-:W-:-:S05]  /*0100*/  IADD3 R9, PT, PT, R2, R5, RZ ;  /* 0x0000000502097210 */ /* 0x010fca0007ffe0ff */
[----:B------:R-:W-:Y:S01]  /*0110*/  STG.E desc[UR4][R6.64], R9 ;  /* 0x0000000906007986 */ /* 0x000fe2000c101904 */
[----:B------:R-:W-:Y:S05]  /*0120*/  EXIT ;  /* 0x000000000000794d */ /* 0x000fea0003800000 */
.L_x_0:
[----:B------:R-:W-:-:S00]  /*0130*/  BRA `(.L_x_0) ;  /* 0xfffffffc00fc7947 */ /* 0x000fc0000383ffff */
[----:B------:R-:W-:-:S00]  /*0140*/  NOP ;  /* 0x0000000000007918 */ /* 0x000fc00000000000 */
        /* <DEDUP_REMOVED lines=11> */
.L_x_1:


//--------------------- .nv.shared.reserved.0     --------------------------
	.section	.nv.shared.reserved.0,"aw",@nobits
	.weak		__nv_reservedSMEM_offset_0_alias
	.size		__nv_reservedSMEM_offset_0_alias, 0, 64
	.other		__nv_reservedSMEM_offset_0_alias,@"STO_CUDA_RESERVED_SHARED STV_DEFAULT"
__nv_reservedSMEM_offset_0_alias:
	.zero		0
	.zero		64


//--------------------- .nv.constant0._Z9vectorAddPiS_S_ --------------------------
	.section	.nv.constant0._Z9vectorAddPiS_S_,"a",@progbits
	.sectionflags	@""
	.align	4
.nv.constant0._Z9vectorAddPiS_S_:
	.zero		920


//--------------------- SYMBOLS --------------------------

	.type		.nv.reservedSmem.offset0,@object
	.size		.nv.reservedSmem.offset0,0x4
